//
// Generated by NVIDIA NVVM Compiler
//
// Compiler Build ID: CL-36424714
// Cuda compilation tools, release 13.0, V13.0.88
// Based on NVVM 20.0.0
//

.version 9.0
.target sm_100
.address_size 64

	// .globl	_Z15print_threadIdsv
.extern .func  (.param .b32 func_retval0) vprintf
(
	.param .b64 vprintf_param_0,
	.param .b64 vprintf_param_1
)
;
.global .align 1 .b8 $str[150] = {98, 108, 111, 99, 107, 73, 100, 120, 44, 120, 32, 58, 32, 37, 100, 44, 32, 98, 108, 111, 99, 107, 73, 100, 120, 46, 121, 32, 58, 32, 37, 100, 44, 32, 98, 108, 111, 99, 107, 73, 100, 120, 46, 122, 32, 58, 32, 37, 100, 44, 32, 98, 108, 111, 99, 107, 68, 105, 109, 46, 120, 32, 58, 32, 37, 100, 44, 32, 98, 108, 111, 99, 107, 68, 105, 109, 46, 121, 32, 58, 32, 37, 100, 44, 32, 98, 108, 111, 99, 107, 68, 105, 109, 46, 122, 32, 58, 32, 37, 100, 32, 103, 114, 105, 100, 68, 105, 109, 46, 120, 32, 58, 32, 37, 100, 44, 32, 103, 114, 105, 100, 68, 105, 109, 46, 121, 32, 58, 32, 37, 100, 44, 32, 103, 114, 105, 100, 68, 105, 109, 46, 122, 32, 58, 32, 37, 100, 32, 10};
.global .align 1 .b8 $str$1[43] = {98, 108, 111, 99, 107, 73, 100, 120, 32, 58, 32, 37, 100, 44, 32, 116, 104, 114, 101, 97, 100, 73, 100, 120, 32, 58, 32, 37, 100, 44, 32, 118, 97, 108, 117, 101, 32, 58, 32, 37, 100, 10};
.global .align 1 .b8 $str$2[26] = {103, 105, 100, 58, 32, 37, 100, 44, 32, 105, 110, 112, 117, 116, 91, 103, 105, 100, 93, 58, 32, 37, 100, 32, 10};
.global .align 1 .b8 $str$3[122] = {116, 104, 114, 101, 97, 100, 73, 100, 120, 46, 120, 32, 58, 32, 37, 100, 44, 32, 98, 108, 111, 99, 107, 73, 100, 120, 46, 120, 32, 58, 32, 37, 100, 44, 32, 98, 108, 111, 99, 107, 73, 100, 120, 46, 121, 32, 58, 32, 37, 100, 44, 32, 98, 108, 111, 99, 107, 68, 105, 109, 46, 120, 32, 58, 32, 37, 100, 44, 32, 98, 108, 111, 99, 107, 68, 105, 109, 46, 121, 32, 58, 32, 37, 100, 44, 32, 103, 114, 105, 100, 68, 105, 109, 46, 120, 32, 58, 32, 37, 100, 32, 103, 105, 100, 32, 58, 32, 37, 100, 32, 118, 97, 108, 117, 101, 32, 58, 32, 37, 100, 10};
.global .align 1 .b8 $str$4[33] = {116, 105, 100, 32, 58, 32, 37, 100, 44, 32, 103, 105, 100, 32, 58, 32, 37, 100, 44, 32, 118, 97, 108, 117, 101, 32, 58, 32, 37, 100, 32, 10};

.visible .entry _Z15print_threadIdsv()
{
	.local .align 8 .b8 	__local_depot0[40];
	.reg .b64 	%SP;
	.reg .b64 	%SPL;
	.reg .b32 	%r<12>;
	.reg .b64 	%rd<5>;

	mov.u64 	%SPL, __local_depot0;
	cvta.local.u64 	%SP, %SPL;
	add.u64 	%rd1, %SP, 0;
	add.u64 	%rd2, %SPL, 0;
	mov.u32 	%r1, %ctaid.x;
	mov.u32 	%r2, %ctaid.y;
	mov.u32 	%r3, %ctaid.z;
	mov.u32 	%r4, %ntid.x;
	mov.u32 	%r5, %ntid.y;
	mov.u32 	%r6, %ntid.z;
	mov.u32 	%r7, %nctaid.x;
	mov.u32 	%r8, %nctaid.y;
	mov.u32 	%r9, %nctaid.z;
	st.local.v2.u32 	[%rd2], {%r1, %r2};
	st.local.v2.u32 	[%rd2+8], {%r3, %r4};
	st.local.v2.u32 	[%rd2+16], {%r5, %r6};
	st.local.v2.u32 	[%rd2+24], {%r7, %r8};
	st.local.u32 	[%rd2+32], %r9;
	mov.u64 	%rd3, $str;
	cvta.global.u64 	%rd4, %rd3;
	{ // callseq 0, 0
	.param .b64 param0;
	st.param.b64 	[param0], %rd4;
	.param .b64 param1;
	st.param.b64 	[param1], %rd1;
	.param .b32 retval0;
	call.uni (retval0), 
	vprintf, 
	(
	param0, 
	param1
	);
	ld.param.b32 	%r10, [retval0];
	} // callseq 0
	ret;

}
	// .globl	_Z25unique_idx_calc_threadIdxPi
.visible .entry _Z25unique_idx_calc_threadIdxPi(
	.param .u64 .ptr .align 1 _Z25unique_idx_calc_threadIdxPi_param_0
)
{
	.local .align 8 .b8 	__local_depot1[16];
	.reg .b64 	%SP;
	.reg .b64 	%SPL;
	.reg .pred 	%p<2>;
	.reg .b32 	%r<8>;
	.reg .b64 	%rd<9>;

	mov.u64 	%SPL, __local_depot1;
	cvta.local.u64 	%SP, %SPL;
	ld.param.u64 	%rd1, [_Z25unique_idx_calc_threadIdxPi_param_0];
	cvta.to.global.u64 	%rd2, %rd1;
	add.u64 	%rd3, %SP, 0;
	add.u64 	%rd4, %SPL, 0;
	mov.u32 	%r1, %tid.x;
	mov.u32 	%r2, %ctaid.x;
	setp.eq.s32 	%p1, %r2, 0;
	selp.b32 	%r3, 0, 4, %p1;
	add.s32 	%r4, %r3, %r1;
	mul.wide.u32 	%rd5, %r4, 4;
	add.s64 	%rd6, %rd2, %rd5;
	ld.global.u32 	%r5, [%rd6];
	st.local.v2.u32 	[%rd4], {%r2, %r1};
	st.local.u32 	[%rd4+8], %r5;
	mov.u64 	%rd7, $str$1;
	cvta.global.u64 	%rd8, %rd7;
	{ // callseq 1, 0
	.param .b64 param0;
	st.param.b64 	[param0], %rd8;
	.param .b64 param1;
	st.param.b64 	[param1], %rd3;
	.param .b32 retval0;
	call.uni (retval0), 
	vprintf, 
	(
	param0, 
	param1
	);
	ld.param.b32 	%r6, [retval0];
	} // callseq 1
	ret;

}
	// .globl	_Z22unique_gid_calculationPi
.visible .entry _Z22unique_gid_calculationPi(
	.param .u64 .ptr .align 1 _Z22unique_gid_calculationPi_param_0
)
{
	.local .align 16 .b8 	__local_depot2[32];
	.reg .b64 	%SP;
	.reg .b64 	%SPL;
	.reg .b32 	%r<17>;
	.reg .b64 	%rd<11>;

	mov.u64 	%SPL, __local_depot2;
	cvta.local.u64 	%SP, %SPL;
	ld.param.u64 	%rd1, [_Z22unique_gid_calculationPi_param_0];
	cvta.to.global.u64 	%rd2, %rd1;
	add.u64 	%rd3, %SP, 0;
	add.u64 	%rd4, %SPL, 0;
	mov.u32 	%r1, %tid.y;
	mov.u32 	%r2, %ntid.x;
	mov.u32 	%r3, %tid.x;
	mov.u32 	%r4, %ctaid.y;
	mov.u32 	%r5, %nctaid.x;
	mov.u32 	%r6, %ntid.y;
	mov.u32 	%r7, %ctaid.x;
	mad.lo.s32 	%r8, %r4, %r5, %r7;
	mad.lo.s32 	%r9, %r8, %r6, %r1;
	mad.lo.s32 	%r10, %r9, %r2, %r3;
	mul.wide.s32 	%rd5, %r10, 4;
	add.s64 	%rd6, %rd2, %rd5;
	ld.global.u32 	%r11, [%rd6];
	st.local.v2.u32 	[%rd4], {%r10, %r11};
	mov.u64 	%rd7, $str$2;
	cvta.global.u64 	%rd8, %rd7;
	{ // callseq 2, 0
	.param .b64 param0;
	st.param.b64 	[param0], %rd8;
	.param .b64 param1;
	st.param.b64 	[param1], %rd3;
	.param .b32 retval0;
	call.uni (retval0), 
	vprintf, 
	(
	param0, 
	param1
	);
	ld.param.b32 	%r12, [retval0];
	} // callseq 2
	ld.global.u32 	%r14, [%rd6];
	st.local.v4.u32 	[%rd4], {%r3, %r7, %r4, %r2};
	st.local.v4.u32 	[%rd4+16], {%r6, %r5, %r10, %r14};
	mov.u64 	%rd9, $str$3;
	cvta.global.u64 	%rd10, %rd9;
	{ // callseq 3, 0
	.param .b64 param0;
	st.param.b64 	[param0], %rd10;
	.param .b64 param1;
	st.param.b64 	[param1], %rd3;
	.param .b32 retval0;
	call.uni (retval0), 
	vprintf, 
	(
	param0, 
	param1
	);
	ld.param.b32 	%r15, [retval0];
	} // callseq 3
	ret;

}
	// .globl	_Z12mem_trs_testPi
.visible .entry _Z12mem_trs_testPi(
	.param .u64 .ptr .align 1 _Z12mem_trs_testPi_param_0
)
{
	.local .align 8 .b8 	__local_depot3[16];
	.reg .b64 	%SP;
	.reg .b64 	%SPL;
	.reg .b32 	%r<13>;
	.reg .b64 	%rd<9>;

	mov.u64 	%SPL, __local_depot3;
	cvta.local.u64 	%SP, %SPL;
	ld.param.u64 	%rd1, [_Z12mem_trs_testPi_param_0];
	cvta.to.global.u64 	%rd2, %rd1;
	add.u64 	%rd3, %SP, 0;
	add.u64 	%rd4, %SPL, 0;
	mov.u32 	%r1, %ctaid.y;
	mov.u32 	%r2, %ntid.x;
	mov.u32 	%r3, %ntid.y;
	mul.lo.s32 	%r4, %r2, %r3;
	mov.u32 	%r5, %nctaid.x;
	mov.u32 	%r6, %ctaid.x;
	mov.u32 	%r7, %tid.x;
	mad.lo.s32 	%r8, %r5, %r1, %r6;
	mad.lo.s32 	%r9, %r4, %r8, %r7;
	mul.wide.s32 	%rd5, %r9, 4;
	add.s64 	%rd6, %rd2, %rd5;
	ld.global.u32 	%r10, [%rd6];
	st.local.v2.u32 	[%rd4], {%r7, %r9};
	st.local.u32 	[%rd4+8], %r10;
	mov.u64 	%rd7, $str$4;
	cvta.global.u64 	%rd8, %rd7;
	{ // callseq 4, 0
	.param .b64 param0;
	st.param.b64 	[param0], %rd8;
	.param .b64 param1;
	st.param.b64 	[param1], %rd3;
	.param .b32 retval0;
	call.uni (retval0), 
	vprintf, 
	(
	param0, 
	param1
	);
	ld.param.b32 	%r11, [retval0];
	} // callseq 4
	ret;

}
	// .globl	_Z13mem_trs_test1Pii
.visible .entry _Z13mem_trs_test1Pii(
	.param .u64 .ptr .align 1 _Z13mem_trs_test1Pii_param_0,
	.param .u32 _Z13mem_trs_test1Pii_param_1
)
{
	.local .align 8 .b8 	__local_depot4[16];
	.reg .b64 	%SP;
	.reg .b64 	%SPL;
	.reg .b32 	%r<13>;
	.reg .b64 	%rd<9>;

	mov.u64 	%SPL, __local_depot4;
	cvta.local.u64 	%SP, %SPL;
	ld.param.u64 	%rd1, [_Z13mem_trs_test1Pii_param_0];
	cvta.to.global.u64 	%rd2, %rd1;
	add.u64 	%rd3, %SP, 0;
	add.u64 	%rd4, %SPL, 0;
	mov.u32 	%r1, %ctaid.y;
	mov.u32 	%r2, %ntid.x;
	mov.u32 	%r3, %ntid.y;
	mul.lo.s32 	%r4, %r2, %r3;
	mov.u32 	%r5, %nctaid.x;
	mov.u32 	%r6, %ctaid.x;
	mov.u32 	%r7, %tid.x;
	mad.lo.s32 	%r8, %r5, %r1, %r6;
	mad.lo.s32 	%r9, %r4, %r8, %r7;
	mul.wide.s32 	%rd5, %r9, 4;
	add.s64 	%rd6, %rd2, %rd5;
	ld.global.u32 	%r10, [%rd6];
	st.local.v2.u32 	[%rd4], {%r7, %r9};
	st.local.u32 	[%rd4+8], %r10;
	mov.u64 	%rd7, $str$4;
	cvta.global.u64 	%rd8, %rd7;
	{ // callseq 5, 0
	.param .b64 param0;
	st.param.b64 	[param0], %rd8;
	.param .b64 param1;
	st.param.b64 	[param1], %rd3;
	.param .b32 retval0;
	call.uni (retval0), 
	vprintf, 
	(
	param0, 
	param1
	);
	ld.param.b32 	%r11, [retval0];
	} // callseq 5
	ret;

}
	// .globl	_Z13sum_array_gpuPiS_S_i
.visible .entry _Z13sum_array_gpuPiS_S_i(
	.param .u64 .ptr .align 1 _Z13sum_array_gpuPiS_S_i_param_0,
	.param .u64 .ptr .align 1 _Z13sum_array_gpuPiS_S_i_param_1,
	.param .u64 .ptr .align 1 _Z13sum_array_gpuPiS_S_i_param_2,
	.param .u32 _Z13sum_array_gpuPiS_S_i_param_3
)
{
	.reg .pred 	%p<2>;
	.reg .b32 	%r<9>;
	.reg .b64 	%rd<11>;

	ld.param.u64 	%rd1, [_Z13sum_array_gpuPiS_S_i_param_0];
	ld.param.u64 	%rd2, [_Z13sum_array_gpuPiS_S_i_param_1];
	ld.param.u64 	%rd3, [_Z13sum_array_gpuPiS_S_i_param_2];
	ld.param.u32 	%r2, [_Z13sum_array_gpuPiS_S_i_param_3];
	mov.u32 	%r3, %ctaid.x;
	mov.u32 	%r4, %ntid.x;
	mov.u32 	%r5, %tid.x;
	mad.lo.s32 	%r1, %r3, %r4, %r5;
	setp.ge.s32 	%p1, %r1, %r2;
	@%p1 bra 	$L__BB5_2;
	cvta.to.global.u64 	%rd4, %rd1;
	cvta.to.global.u64 	%rd5, %rd2;
	cvta.to.global.u64 	%rd6, %rd3;
	mul.wide.s32 	%rd7, %r1, 4;
	add.s64 	%rd8, %rd4, %rd7;
	ld.global.u32 	%r6, [%rd8];
	add.s64 	%rd9, %rd5, %rd7;
	ld.global.u32 	%r7, [%rd9];
	add.s32 	%r8, %r7, %r6;
	add.s64 	%rd10, %rd6, %rd7;
	st.global.u32 	[%rd10], %r8;
$L__BB5_2:
	ret;

}


// ===== COMPILED SASS (sm_100) =====

	.target	sm_100

	.elftype	@"ET_EXEC"


//--------------------- .note.nv.tkinfo           --------------------------
	.section	.note.nv.tkinfo,"",@"SHT_NOTE"
	.sectionflags	@"SHF_NOTE_NV_TKINFO"
	.tkinfo
        /*0018*/ 	.word	0x00000002
        /*0030*/ 	.string	""
        /*0030*/ 	.string	"ptxas"
        /*0030*/ 	.string	"Cuda compilation tools, release 13.0, V13.0.88"
        /*0030*/ 	.string	"Build cuda_13.0.r13.0/compiler.36424714_0"
        /*0030*/ 	.string	"-arch sm_100 -m 64 "



//--------------------- .note.nv.cuinfo           --------------------------
	.section	.note.nv.cuinfo,"",@"SHT_NOTE"
	.sectionflags	@"SHF_NOTE_NV_CUINFO"
        /*0018*/ 	.short	0x0002
        /*001a*/ 	.short	0x0064
        /*001c*/ 	.short	0x0082
	.zero		2


//--------------------- .nv.info                  --------------------------
	.section	.nv.info,"",@"SHT_CUDA_INFO"
	.align	4


	//----- nvinfo : EIATTR_REGCOUNT
	.align		4
        /*0000*/ 	.byte	0x04, 0x2f
        /*0002*/ 	.short	(.L_6 - .L_5)
	.align		4
.L_5:
        /*0004*/ 	.word	index@(_Z15print_threadIdsv)
        /*0008*/ 	.word	0x00000018


	//----- nvinfo : EIATTR_FRAME_SIZE
	.align		4
.L_6:
        /*000c*/ 	.byte	0x04, 0x11
        /*000e*/ 	.short	(.L_8 - .L_7)
	.align		4
.L_7:
        /*0010*/ 	.word	index@(_Z15print_threadIdsv)
        /*0014*/ 	.word	0x00000028


	//----- nvinfo : EIATTR_REGCOUNT
	.align		4
.L_8:
        /*0018*/ 	.byte	0x04, 0x2f
        /*001a*/ 	.short	(.L_10 - .L_9)
	.align		4
.L_9:
        /*001c*/ 	.word	index@(_Z25unique_idx_calc_threadIdxPi)
        /*0020*/ 	.word	0x00000018


	//----- nvinfo : EIATTR_FRAME_SIZE
	.align		4
.L_10:
        /*0024*/ 	.byte	0x04, 0x11
        /*0026*/ 	.short	(.L_12 - .L_11)
	.align		4
.L_11:
        /*0028*/ 	.word	index@(_Z25unique_idx_calc_threadIdxPi)
        /*002c*/ 	.word	0x00000010


	//----- nvinfo : EIATTR_REGCOUNT
	.align		4
.L_12:
        /*0030*/ 	.byte	0x04, 0x2f
        /*0032*/ 	.short	(.L_14 - .L_13)
	.align		4
.L_13:
        /*0034*/ 	.word	index@(_Z22unique_gid_calculationPi)
        /*0038*/ 	.word	0x0000001a


	//----- nvinfo : EIATTR_FRAME_SIZE
	.align		4
.L_14:
        /*003c*/ 	.byte	0x04, 0x11
        /*003e*/ 	.short	(.L_16 - .L_15)
	.align		4
.L_15:
        /*0040*/ 	.word	index@(_Z22unique_gid_calculationPi)
        /*0044*/ 	.word	0x00000020


	//----- nvinfo : EIATTR_REGCOUNT
	.align		4
.L_16:
        /*0048*/ 	.byte	0x04, 0x2f
        /*004a*/ 	.short	(.L_18 - .L_17)
	.align		4
.L_17:
        /*004c*/ 	.word	index@(_Z12mem_trs_testPi)
        /*0050*/ 	.word	0x00000018


	//----- nvinfo : EIATTR_FRAME_SIZE
	.align		4
.L_18:
        /*0054*/ 	.byte	0x04, 0x11
        /*0056*/ 	.short	(.L_20 - .L_19)
	.align		4
.L_19:
        /*0058*/ 	.word	index@(_Z12mem_trs_testPi)
        /*005c*/ 	.word	0x00000010


	//----- nvinfo : EIATTR_REGCOUNT
	.align		4
.L_20:
        /*0060*/ 	.byte	0x04, 0x2f
        /*0062*/ 	.short	(.L_22 - .L_21)
	.align		4
.L_21:
        /*0064*/ 	.word	index@(_Z13mem_trs_test1Pii)
        /*0068*/ 	.word	0x00000018


	//----- nvinfo : EIATTR_FRAME_SIZE
	.align		4
.L_22:
        /*006c*/ 	.byte	0x04, 0x11
        /*006e*/ 	.short	(.L_24 - .L_23)
	.align		4
.L_23:
        /*0070*/ 	.word	index@(_Z13mem_trs_test1Pii)
        /*0074*/ 	.word	0x00000010


	//----- nvinfo : EIATTR_REGCOUNT
	.align		4
.L_24:
        /*0078*/ 	.byte	0x04, 0x2f
        /*007a*/ 	.short	(.L_26 - .L_25)
	.align		4
.L_25:
        /*007c*/ 	.word	index@(_Z13sum_array_gpuPiS_S_i)
        /*0080*/ 	.word	0x0000000c


	//----- nvinfo : EIATTR_FRAME_SIZE
	.align		4
.L_26:
        /*0084*/ 	.byte	0x04, 0x11
        /*0086*/ 	.short	(.L_28 - .L_27)
	.align		4
.L_27:
        /*0088*/ 	.word	index@(_Z13sum_array_gpuPiS_S_i)
        /*008c*/ 	.word	0x00000000


	//----- nvinfo : EIATTR_MIN_STACK_SIZE
	.align		4
.L_28:
        /*0090*/ 	.byte	0x04, 0x12
        /*0092*/ 	.short	(.L_30 - .L_29)
	.align		4
.L_29:
        /*0094*/ 	.word	index@(_Z13sum_array_gpuPiS_S_i)
        /*0098*/ 	.word	0x00000000


	//----- nvinfo : EIATTR_MIN_STACK_SIZE
	.align		4
.L_30:
        /*009c*/ 	.byte	0x04, 0x12
        /*009e*/ 	.short	(.L_32 - .L_31)
	.align		4
.L_31:
        /*00a0*/ 	.word	index@(_Z13mem_trs_test1Pii)
        /*00a4*/ 	.word	0x00000010


	//----- nvinfo : EIATTR_MIN_STACK_SIZE
	.align		4
.L_32:
        /*00a8*/ 	.byte	0x04, 0x12
        /*00aa*/ 	.short	(.L_34 - .L_33)
	.align		4
.L_33:
        /*00ac*/ 	.word	index@(_Z12mem_trs_testPi)
        /*00b0*/ 	.word	0x00000010


	//----- nvinfo : EIATTR_MIN_STACK_SIZE
	.align		4
.L_34:
        /*00b4*/ 	.byte	0x04, 0x12
        /*00b6*/ 	.short	(.L_36 - .L_35)
	.align		4
.L_35:
        /*00b8*/ 	.word	index@(_Z22unique_gid_calculationPi)
        /*00bc*/ 	.word	0x00000020


	//----- nvinfo : EIATTR_MIN_STACK_SIZE
	.align		4
.L_36:
        /*00c0*/ 	.byte	0x04, 0x12
        /*00c2*/ 	.short	(.L_38 - .L_37)
	.align		4
.L_37:
        /*00c4*/ 	.word	index@(_Z25unique_idx_calc_threadIdxPi)
        /*00c8*/ 	.word	0x00000010


	//----- nvinfo : EIATTR_MIN_STACK_SIZE
	.align		4
.L_38:
        /*00cc*/ 	.byte	0x04, 0x12
        /*00ce*/ 	.short	(.L_40 - .L_39)
	.align		4
.L_39:
        /*00d0*/ 	.word	index@(_Z15print_threadIdsv)
        /*00d4*/ 	.word	0x00000028
.L_40:


//--------------------- .nv.compat                --------------------------
	.section	.nv.compat,"",@"SHT_CUDA_COMPAT_INFO"
	.align	4
        /*0000*/ 	.byte	0x02, 0x09, 0x00, 0x00, 0x02, 0x02, 0x01, 0x00, 0x02, 0x05, 0x05, 0x00, 0x03, 0x07, 0x01, 0x01
        /*0010*/ 	.byte	0x02, 0x03, 0x00, 0x00, 0x02, 0x06, 0x01, 0x00, 0x04, 0x0b, 0x08, 0x00, 0x09, 0x00, 0x00, 0x00
        /*0020*/ 	.byte	0x00, 0x00, 0x00, 0x00


//--------------------- .nv.info._Z13sum_array_gpuPiS_S_i --------------------------
	.section	.nv.info._Z13sum_array_gpuPiS_S_i,"",@"SHT_CUDA_INFO"
	.sectionflags	@""
	.align	4


	//----- nvinfo : EIATTR_CUDA_API_VERSION
	.align		4
        /*0000*/ 	.byte	0x04, 0x37
        /*0002*/ 	.short	(.L_42 - .L_41)
.L_41:
        /*0004*/ 	.word	0x00000082


	//----- nvinfo : EIATTR_KPARAM_INFO
	.align		4
.L_42:
        /*0008*/ 	.byte	0x04, 0x17
        /*000a*/ 	.short	(.L_44 - .L_43)
.L_43:
        /*000c*/ 	.word	0x00000000
        /*0010*/ 	.short	0x0003
        /*0012*/ 	.short	0x0018
        /*0014*/ 	.byte	0x00, 0xf0, 0x11, 0x00


	//----- nvinfo : EIATTR_KPARAM_INFO
	.align		4
.L_44:
        /*0018*/ 	.byte	0x04, 0x17
        /*001a*/ 	.short	(.L_46 - .L_45)
.L_45:
        /*001c*/ 	.word	0x00000000
        /*0020*/ 	.short	0x0002
        /*0022*/ 	.short	0x0010
        /*0024*/ 	.byte	0x00, 0xf5, 0x21, 0x00


	//----- nvinfo : EIATTR_KPARAM_INFO
	.align		4
.L_46:
        /*0028*/ 	.byte	0x04, 0x17
        /*002a*/ 	.short	(.L_48 - .L_47)
.L_47:
        /*002c*/ 	.word	0x00000000
        /*0030*/ 	.short	0x0001
        /*0032*/ 	.short	0x0008
        /*0034*/ 	.byte	0x00, 0xf5, 0x21, 0x00


	//----- nvinfo : EIATTR_KPARAM_INFO
	.align		4
.L_48:
        /*0038*/ 	.byte	0x04, 0x17
        /*003a*/ 	.short	(.L_50 - .L_49)
.L_49:
        /*003c*/ 	.word	0x00000000
        /*0040*/ 	.short	0x0000
        /*0042*/ 	.short	0x0000
        /*0044*/ 	.byte	0x00, 0xf5, 0x21, 0x00


	//----- nvinfo : EIATTR_SPARSE_MMA_MASK
	.align		4
.L_50:
        /*0048*/ 	.byte	0x03, 0x50
        /*004a*/ 	.short	0x0000


	//----- nvinfo : EIATTR_MAXREG_COUNT
	.align		4
        /*004c*/ 	.byte	0x03, 0x1b
        /*004e*/ 	.short	0x00ff


	//----- nvinfo : EIATTR_MERCURY_ISA_VERSION
	.align		4
        /*0050*/ 	.byte	0x03, 0x5f
        /*0052*/ 	.short	0x0101


	//----- nvinfo : EIATTR_VRC_CTA_INIT_COUNT
	.align		4
        /*0054*/ 	.byte	0x02, 0x4a
	.zero		1
	.zero		1


	//----- nvinfo : EIATTR_EXIT_INSTR_OFFSETS
	.align		4
        /*0058*/ 	.byte	0x04, 0x1c
        /*005a*/ 	.short	(.L_52 - .L_51)


	//   ....[0]....
.L_51:
        /*005c*/ 	.word	0x00000070


	//   ....[1]....
        /*0060*/ 	.word	0x00000130


	//----- nvinfo : EIATTR_CBANK_PARAM_SIZE
	.align		4
.L_52:
        /*0064*/ 	.byte	0x03, 0x19
        /*0066*/ 	.short	0x001c


	//----- nvinfo : EIATTR_PARAM_CBANK
	.align		4
        /*0068*/ 	.byte	0x04, 0x0a
        /*006a*/ 	.short	(.L_54 - .L_53)
	.align		4
.L_53:
        /*006c*/ 	.word	index@(.nv.constant0._Z13sum_array_gpuPiS_S_i)
        /*0070*/ 	.short	0x0380
        /*0072*/ 	.short	0x001c


	//----- nvinfo : EIATTR_SW_WAR
	.align		4
.L_54:
        /*0074*/ 	.byte	0x04, 0x36
        /*0076*/ 	.short	(.L_56 - .L_55)
.L_55:
        /*0078*/ 	.word	0x00000008
.L_56:


//--------------------- .nv.info._Z13mem_trs_test1Pii --------------------------
	.section	.nv.info._Z13mem_trs_test1Pii,"",@"SHT_CUDA_INFO"
	.sectionflags	@""
	.align	4


	//----- nvinfo : EIATTR_CUDA_API_VERSION
	.align		4
        /*0000*/ 	.byte	0x04, 0x37
        /*0002*/ 	.short	(.L_58 - .L_57)
.L_57:
        /*0004*/ 	.word	0x00000082


	//----- nvinfo : EIATTR_KPARAM_INFO
	.align		4
.L_58:
        /*0008*/ 	.byte	0x04, 0x17
        /*000a*/ 	.short	(.L_60 - .L_59)
.L_59:
        /*000c*/ 	.word	0x00000000
        /*0010*/ 	.short	0x0001
        /*0012*/ 	.short	0x0008
        /*0014*/ 	.byte	0x00, 0xf0, 0x11, 0x00


	//----- nvinfo : EIATTR_KPARAM_INFO
	.align		4
.L_60:
        /*0018*/ 	.byte	0x04, 0x17
        /*001a*/ 	.short	(.L_62 - .L_61)
.L_61:
        /*001c*/ 	.word	0x00000000
        /*0020*/ 	.short	0x0000
        /*0022*/ 	.short	0x0000
        /*0024*/ 	.byte	0x00, 0xf5, 0x21, 0x00


	//----- nvinfo : EIATTR_SPARSE_MMA_MASK
	.align		4
.L_62:
        /*0028*/ 	.byte	0x03, 0x50
        /*002a*/ 	.short	0x0000


	//----- nvinfo : EIATTR_MAXREG_COUNT
	.align		4
        /*002c*/ 	.byte	0x03, 0x1b
        /*002e*/ 	.short	0x00ff


	//----- nvinfo : EIATTR_EXTERNS
	.align		4
        /*0030*/ 	.byte	0x04, 0x0f
        /*0032*/ 	.short	(.L_64 - .L_63)


	//   ....[0]....
	.align		4
.L_63:
        /*0034*/ 	.word	index@(vprintf)


	//----- nvinfo : EIATTR_MERCURY_ISA_VERSION
	.align		4
.L_64:
        /*0038*/ 	.byte	0x03, 0x5f
        /*003a*/ 	.short	0x0101


	//----- nvinfo : EIATTR_VRC_CTA_INIT_COUNT
	.align		4
        /*003c*/ 	.byte	0x02, 0x4a
	.zero		1
	.zero		1


	//----- nvinfo : EIATTR_SYSCALL_OFFSETS
	.align		4
        /*0040*/ 	.byte	0x04, 0x46
        /*0042*/ 	.short	(.L_66 - .L_65)


	//   ....[0]....
.L_65:
        /*0044*/ 	.word	0x000001b0


	//----- nvinfo : EIATTR_EXIT_INSTR_OFFSETS
	.align		4
.L_66:
        /*0048*/ 	.byte	0x04, 0x1c
        /*004a*/ 	.short	(.L_68 - .L_67)


	//   ....[0]....
.L_67:
        /*004c*/ 	.word	0x000001c0


	//----- nvinfo : EIATTR_CBANK_PARAM_SIZE
	.align		4
.L_68:
        /*0050*/ 	.byte	0x03, 0x19
        /*0052*/ 	.short	0x000c


	//----- nvinfo : EIATTR_PARAM_CBANK
	.align		4
        /*0054*/ 	.byte	0x04, 0x0a
        /*0056*/ 	.short	(.L_70 - .L_69)
	.align		4
.L_69:
        /*0058*/ 	.word	index@(.nv.constant0._Z13mem_trs_test1Pii)
        /*005c*/ 	.short	0x0380
        /*005e*/ 	.short	0x000c


	//----- nvinfo : EIATTR_SW_WAR
	.align		4
.L_70:
        /*0060*/ 	.byte	0x04, 0x36
        /*0062*/ 	.short	(.L_72 - .L_71)
.L_71:
        /*0064*/ 	.word	0x00000008
.L_72:


//--------------------- .nv.info._Z12mem_trs_testPi --------------------------
	.section	.nv.info._Z12mem_trs_testPi,"",@"SHT_CUDA_INFO"
	.sectionflags	@""
	.align	4


	//----- nvinfo : EIATTR_CUDA_API_VERSION
	.align		4
        /*0000*/ 	.byte	0x04, 0x37
        /*0002*/ 	.short	(.L_74 - .L_73)
.L_73:
        /*0004*/ 	.word	0x00000082


	//----- nvinfo : EIATTR_KPARAM_INFO
	.align		4
.L_74:
        /*0008*/ 	.byte	0x04, 0x17
        /*000a*/ 	.short	(.L_76 - .L_75)
.L_75:
        /*000c*/ 	.word	0x00000000
        /*0010*/ 	.short	0x0000
        /*0012*/ 	.short	0x0000
        /*0014*/ 	.byte	0x00, 0xf5, 0x21, 0x00


	//----- nvinfo : EIATTR_SPARSE_MMA_MASK
	.align		4
.L_76:
        /*0018*/ 	.byte	0x03, 0x50
        /*001a*/ 	.short	0x0000


	//----- nvinfo : EIATTR_MAXREG_COUNT
	.align		4
        /*001c*/ 	.byte	0x03, 0x1b
        /*001e*/ 	.short	0x00ff


	//----- nvinfo : EIATTR_EXTERNS
	.align		4
        /*0020*/ 	.byte	0x04, 0x0f
        /*0022*/ 	.short	(.L_78 - .L_77)


	//   ....[0]....
	.align		4
.L_77:
        /*0024*/ 	.word	index@(vprintf)


	//----- nvinfo : EIATTR_MERCURY_ISA_VERSION
	.align		4
.L_78:
        /*0028*/ 	.byte	0x03, 0x5f
        /*002a*/ 	.short	0x0101


	//----- nvinfo : EIATTR_VRC_CTA_INIT_COUNT
	.align		4
        /*002c*/ 	.byte	0x02, 0x4a
	.zero		1
	.zero		1


	//----- nvinfo : EIATTR_SYSCALL_OFFSETS
	.align		4
        /*0030*/ 	.byte	0x04, 0x46
        /*0032*/ 	.short	(.L_80 - .L_79)


	//   ....[0]....
.L_79:
        /*0034*/ 	.word	0x000001b0


	//----- nvinfo : EIATTR_EXIT_INSTR_OFFSETS
	.align		4
.L_80:
        /*0038*/ 	.byte	0x04, 0x1c
        /*003a*/ 	.short	(.L_82 - .L_81)


	//   ....[0]....
.L_81:
        /*003c*/ 	.word	0x000001c0


	//----- nvinfo : EIATTR_CBANK_PARAM_SIZE
	.align		4
.L_82:
        /*0040*/ 	.byte	0x03, 0x19
        /*0042*/ 	.short	0x0008


	//----- nvinfo : EIATTR_PARAM_CBANK
	.align		4
        /*0044*/ 	.byte	0x04, 0x0a
        /*0046*/ 	.short	(.L_84 - .L_83)
	.align		4
.L_83:
        /*0048*/ 	.word	index@(.nv.constant0._Z12mem_trs_testPi)
        /*004c*/ 	.short	0x0380
        /*004e*/ 	.short	0x0008


	//----- nvinfo : EIATTR_SW_WAR
	.align		4
.L_84:
        /*0050*/ 	.byte	0x04, 0x36
        /*0052*/ 	.short	(.L_86 - .L_85)
.L_85:
        /*0054*/ 	.word	0x00000008
.L_86:


//--------------------- .nv.info._Z22unique_gid_calculationPi --------------------------
	.section	.nv.info._Z22unique_gid_calculationPi,"",@"SHT_CUDA_INFO"
	.sectionflags	@""
	.align	4


	//----- nvinfo : EIATTR_CUDA_API_VERSION
	.align		4
        /*0000*/ 	.byte	0x04, 0x37
        /*0002*/ 	.short	(.L_88 - .L_87)
.L_87:
        /*0004*/ 	.word	0x00000082


	//----- nvinfo : EIATTR_KPARAM_INFO
	.align		4
.L_88:
        /*0008*/ 	.byte	0x04, 0x17
        /*000a*/ 	.short	(.L_90 - .L_89)
.L_89:
        /*000c*/ 	.word	0x00000000
        /*0010*/ 	.short	0x0000
        /*0012*/ 	.short	0x0000
        /*0014*/ 	.byte	0x00, 0xf5, 0x21, 0x00


	//----- nvinfo : EIATTR_SPARSE_MMA_MASK
	.align		4
.L_90:
        /*0018*/ 	.byte	0x03, 0x50
        /*001a*/ 	.short	0x0000


	//----- nvinfo : EIATTR_MAXREG_COUNT
	.align		4
        /*001c*/ 	.byte	0x03, 0x1b
        /*001e*/ 	.short	0x00ff


	//----- nvinfo : EIATTR_EXTERNS
	.align		4
        /*0020*/ 	.byte	0x04, 0x0f
        /*0022*/ 	.short	(.L_92 - .L_91)


	//   ....[0]....
	.align		4
.L_91:
        /*0024*/ 	.word	index@(vprintf)


	//----- nvinfo : EIATTR_MERCURY_ISA_VERSION
	.align		4
.L_92:
        /*0028*/ 	.byte	0x03, 0x5f
        /*002a*/ 	.short	0x0101


	//----- nvinfo : EIATTR_VRC_CTA_INIT_COUNT
	.align		4
        /*002c*/ 	.byte	0x02, 0x4a
	.zero		1
	.zero		1


	//----- nvinfo : EIATTR_SYSCALL_OFFSETS
	.align		4
        /*0030*/ 	.byte	0x04, 0x46
        /*0032*/ 	.short	(.L_94 - .L_93)


	//   ....[0]....
.L_93:
        /*0034*/ 	.word	0x000001e0


	//   ....[1]....
        /*0038*/ 	.word	0x000002f0


	//----- nvinfo : EIATTR_EXIT_INSTR_OFFSETS
	.align		4
.L_94:
        /*003c*/ 	.byte	0x04, 0x1c
        /*003e*/ 	.short	(.L_96 - .L_95)


	//   ....[0]....
.L_95:
        /*0040*/ 	.word	0x00000300


	//----- nvinfo : EIATTR_CBANK_PARAM_SIZE
	.align		4
.L_96:
        /*0044*/ 	.byte	0x03, 0x19
        /*0046*/ 	.short	0x0008


	//----- nvinfo : EIATTR_PARAM_CBANK
	.align		4
        /*0048*/ 	.byte	0x04, 0x0a
        /*004a*/ 	.short	(.L_98 - .L_97)
	.align		4
.L_97:
        /*004c*/ 	.word	index@(.nv.constant0._Z22unique_gid_calculationPi)
        /*0050*/ 	.short	0x0380
        /*0052*/ 	.short	0x0008


	//----- nvinfo : EIATTR_SW_WAR
	.align		4
.L_98:
        /*0054*/ 	.byte	0x04, 0x36
        /*0056*/ 	.short	(.L_100 - .L_99)
.L_99:
        /*0058*/ 	.word	0x00000008
.L_100:


//--------------------- .nv.info._Z25unique_idx_calc_threadIdxPi --------------------------
	.section	.nv.info._Z25unique_idx_calc_threadIdxPi,"",@"SHT_CUDA_INFO"
	.sectionflags	@""
	.align	4


	//----- nvinfo : EIATTR_CUDA_API_VERSION
	.align		4
        /*0000*/ 	.byte	0x04, 0x37
        /*0002*/ 	.short	(.L_102 - .L_101)
.L_101:
        /*0004*/ 	.word	0x00000082


	//----- nvinfo : EIATTR_KPARAM_INFO
	.align		4
.L_102:
        /*0008*/ 	.byte	0x04, 0x17
        /*000a*/ 	.short	(.L_104 - .L_103)
.L_103:
        /*000c*/ 	.word	0x00000000
        /*0010*/ 	.short	0x0000
        /*0012*/ 	.short	0x0000
        /*0014*/ 	.byte	0x00, 0xf5, 0x21, 0x00


	//----- nvinfo : EIATTR_SPARSE_MMA_MASK
	.align		4
.L_104:
        /*0018*/ 	.byte	0x03, 0x50
        /*001a*/ 	.short	0x0000


	//----- nvinfo : EIATTR_MAXREG_COUNT
	.align		4
        /*001c*/ 	.byte	0x03, 0x1b
        /*001e*/ 	.short	0x00ff


	//----- nvinfo : EIATTR_EXTERNS
	.align		4
        /*0020*/ 	.byte	0x04, 0x0f
        /*0022*/ 	.short	(.L_106 - .L_105)


	//   ....[0]....
	.align		4
.L_105:
        /*0024*/ 	.word	index@(vprintf)


	//----- nvinfo : EIATTR_MERCURY_ISA_VERSION
	.align		4
.L_106:
        /*0028*/ 	.byte	0x03, 0x5f
        /*002a*/ 	.short	0x0101


	//----- nvinfo : EIATTR_VRC_CTA_INIT_COUNT
	.align		4
        /*002c*/ 	.byte	0x02, 0x4a
	.zero		1
	.zero		1


	//----- nvinfo : EIATTR_SYSCALL_OFFSETS
	.align		4
        /*0030*/ 	.byte	0x04, 0x46
        /*0032*/ 	.short	(.L_108 - .L_107)


	//   ....[0]....
.L_107:
        /*0034*/ 	.word	0x00000170


	//----- nvinfo : EIATTR_EXIT_INSTR_OFFSETS
	.align		4
.L_108:
        /*0038*/ 	.byte	0x04, 0x1c
        /*003a*/ 	.short	(.L_110 - .L_109)


	//   ....[0]....
.L_109:
        /*003c*/ 	.word	0x00000180


	//----- nvinfo : EIATTR_CBANK_PARAM_SIZE
	.align		4
.L_110:
        /*0040*/ 	.byte	0x03, 0x19
        /*0042*/ 	.short	0x0008


	//----- nvinfo : EIATTR_PARAM_CBANK
	.align		4
        /*0044*/ 	.byte	0x04, 0x0a
        /*0046*/ 	.short	(.L_112 - .L_111)
	.align		4
.L_111:
        /*0048*/ 	.word	index@(.nv.constant0._Z25unique_idx_calc_threadIdxPi)
        /*004c*/ 	.short	0x0380
        /*004e*/ 	.short	0x0008


	//----- nvinfo : EIATTR_SW_WAR
	.align		4
.L_112:
        /*0050*/ 	.byte	0x04, 0x36
        /*0052*/ 	.short	(.L_114 - .L_113)
.L_113:
        /*0054*/ 	.word	0x00000008
.L_114:


//--------------------- .nv.info._Z15print_threadIdsv --------------------------
	.section	.nv.info._Z15print_threadIdsv,"",@"SHT_CUDA_INFO"
	.sectionflags	@""
	.align	4


	//----- nvinfo : EIATTR_CUDA_API_VERSION
	.align		4
        /*0000*/ 	.byte	0x04, 0x37
        /*0002*/ 	.short	(.L_116 - .L_115)
.L_115:
        /*0004*/ 	.word	0x00000082


	//----- nvinfo : EIATTR_SPARSE_MMA_MASK
	.align		4
.L_116:
        /*0008*/ 	.byte	0x03, 0x50
        /*000a*/ 	.short	0x0000


	//----- nvinfo : EIATTR_MAXREG_COUNT
	.align		4
        /*000c*/ 	.byte	0x03, 0x1b
        /*000e*/ 	.short	0x00ff


	//----- nvinfo : EIATTR_EXTERNS
	.align		4
        /*0010*/ 	.byte	0x04, 0x0f
        /*0012*/ 	.short	(.L_118 - .L_117)


	//   ....[0]....
	.align		4
.L_117:
        /*0014*/ 	.word	index@(vprintf)


	//----- nvinfo : EIATTR_MERCURY_ISA_VERSION
	.align		4
.L_118:
        /*0018*/ 	.byte	0x03, 0x5f
        /*001a*/ 	.short	0x0101


	//----- nvinfo : EIATTR_VRC_CTA_INIT_COUNT
	.align		4
        /*001c*/ 	.byte	0x02, 0x4a
	.zero		1
	.zero		1


	//----- nvinfo : EIATTR_SYSCALL_OFFSETS
	.align		4
        /*0020*/ 	.byte	0x04, 0x46
        /*0022*/ 	.short	(.L_120 - .L_119)


	//   ....[0]....
.L_119:
        /*0024*/ 	.word	0x000001a0


	//----- nvinfo : EIATTR_EXIT_INSTR_OFFSETS
	.align		4
.L_120:
        /*0028*/ 	.byte	0x04, 0x1c
        /*002a*/ 	.short	(.L_122 - .L_121)


	//   ....[0]....
.L_121:
        /*002c*/ 	.word	0x000001b0


	//----- nvinfo : EIATTR_SW_WAR
	.align		4
.L_122:
        /*0030*/ 	.byte	0x04, 0x36
        /*0032*/ 	.short	(.L_124 - .L_123)
.L_123:
        /*0034*/ 	.word	0x00000008
.L_124:


//--------------------- .nv.callgraph             --------------------------
	.section	.nv.callgraph,"",@"SHT_CUDA_CALLGRAPH"
	.align	4
	.sectionentsize	8
	.align		4
        /*0000*/ 	.word	0x00000000
	.align		4
        /*0004*/ 	.word	0xffffffff
	.align		4
        /*0008*/ 	.word	index@(_Z13mem_trs_test1Pii)
	.align		4
        /*000c*/ 	.word	index@(vprintf)
	.align		4
        /*0010*/ 	.word	index@(_Z12mem_trs_testPi)
	.align		4
        /*0014*/ 	.word	index@(vprintf)
	.align		4
        /*0018*/ 	.word	index@(_Z22unique_gid_calculationPi)
	.align		4
        /*001c*/ 	.word	index@(vprintf)
	.align		4
        /*0020*/ 	.word	index@(_Z25unique_idx_calc_threadIdxPi)
	.align		4
        /*0024*/ 	.word	index@(vprintf)
	.align		4
        /*0028*/ 	.word	index@(_Z15print_threadIdsv)
	.align		4
        /*002c*/ 	.word	index@(vprintf)
	.align		4
        /*0030*/ 	.word	0x00000000
	.align		4
        /*0034*/ 	.word	0xfffffffe
	.align		4
        /*0038*/ 	.word	0x00000000
	.align		4
        /*003c*/ 	.word	0xfffffffd
	.align		4
        /*0040*/ 	.word	0x00000000
	.align		4
        /*0044*/ 	.word	0xfffffffc


//--------------------- .nv.constant4             --------------------------
	.section	.nv.constant4,"a",@progbits
	.align	8
	.align		8
.nv.constant4:
        /*0000*/ 	.dword	$str
	.align		8
        /*0008*/ 	.dword	$str$1
	.align		8
        /*0010*/ 	.dword	$str$2
	.align		8
        /*0018*/ 	.dword	$str$3
	.align		8
        /*0020*/ 	.dword	$str$4
	.align		8
        /*0028*/ 	.dword	vprintf


//--------------------- .text._Z13sum_array_gpuPiS_S_i --------------------------
	.section	.text._Z13sum_array_gpuPiS_S_i,"ax",@progbits
	.align	128
        .global         _Z13sum_array_gpuPiS_S_i
        .type           _Z13sum_array_gpuPiS_S_i,@function
        .size           _Z13sum_array_gpuPiS_S_i,(.L_x_12 - _Z13sum_array_gpuPiS_S_i)
        .other          _Z13sum_array_gpuPiS_S_i,@"STO_CUDA_ENTRY STV_DEFAULT"
_Z13sum_array_gpuPiS_S_i:
.text._Z13sum_array_gpuPiS_S_i:
[----:B------:R-:W-:Y:S01]  /*0000*/  LDC R1, c[0x0][0x37c] ;  /* 0x0000df00ff017b82 */ /* 0x000fe20000000800 */
[----:B------:R-:W0:Y:S07]  /*0010*/  S2R R0, SR_TID.X ;  /* 0x0000000000007919 */ /* 0x000e2e0000002100 */
[----:B------:R-:W0:Y:S01]  /*0020*/  S2UR UR4, SR_CTAID.X ;  /* 0x00000000000479c3 */ /* 0x000e220000002500 */
[----:B------:R-:W1:Y:S07]  /*0030*/  LDCU UR5, c[0x0][0x398] ;  /* 0x00007300ff0577ac */ /* 0x000e6e0008000800 */
[----:B------:R-:W0:Y:S02]  /*0040*/  LDC R9, c[0x0][0x360] ;  /* 0x0000d800ff097b82 */ /* 0x000e240000000800 */
[----:B0-----:R-:W-:-:S05]  /*0050*/  IMAD R9, R9, UR4, R0 ;  /* 0x0000000409097c24 */ /* 0x001fca000f8e0200 */
[----:B-1----:R-:W-:-:S13]  /*0060*/  ISETP.GE.AND P0, PT, R9, UR5, PT ;  /* 0x0000000509007c0c */ /* 0x002fda000bf06270 */
[----:B------:R-:W-:Y:S05]  /*0070*/  @P0 EXIT ;  /* 0x000000000000094d */ /* 0x000fea0003800000 */
[----:B------:R-:W0:Y:S01]  /*0080*/  LDC.64 R2, c[0x0][0x380] ;  /* 0x0000e000ff027b82 */ /* 0x000e220000000a00 */
[----:B------:R-:W1:Y:S07]  /*0090*/  LDCU.64 UR4, c[0x0][0x358] ;  /* 0x00006b00ff0477ac */ /* 0x000e6e0008000a00 */
[----:B------:R-:W2:Y:S08]  /*00a0*/  LDC.64 R4, c[0x0][0x388] ;  /* 0x0000e200ff047b82 */ /* 0x000eb00000000a00 */
[----:B------:R-:W3:Y:S01]  /*00b0*/  LDC.64 R6, c[0x0][0x390] ;  /* 0x0000e400ff067b82 */ /* 0x000ee20000000a00 */
[----:B0-----:R-:W-:-:S06]  /*00c0*/  IMAD.WIDE R2, R9, 0x4, R2 ;  /* 0x0000000409027825 */ /* 0x001fcc00078e0202 */
[----:B-1----:R-:W4:Y:S01]  /*00d0*/  LDG.E R2, desc[UR4][R2.64] ;  /* 0x0000000402027981 */ /* 0x002f22000c1e1900 */
[----:B--2---:R-:W-:-:S06]  /*00e0*/  IMAD.WIDE R4, R9, 0x4, R4 ;  /* 0x0000000409047825 */ /* 0x004fcc00078e0204 */
[----:B------:R-:W4:Y:S01]  /*00f0*/  LDG.E R5, desc[UR4][R4.64] ;  /* 0x0000000404057981 */ /* 0x000f22000c1e1900 */
[----:B---3--:R-:W-:Y:S01]  /*0100*/  IMAD.WIDE R6, R9, 0x4, R6 ;  /* 0x0000000409067825 */ /* 0x008fe200078e0206 */
[----:B----4-:R-:W-:-:S05]  /*0110*/  IADD3 R9, PT, PT, R2, R5, RZ ;  /* 0x0000000502097210 */ /* 0x010fca0007ffe0ff */
[----:B------:R-:W-:Y:S01]  /*0120*/  STG.E desc[UR4][R6.64], R9 ;  /* 0x0000000906007986 */ /* 0x000fe2000c101904 */
[----:B------:R-:W-:Y:S05]  /*0130*/  EXIT ;  /* 0x000000000000794d */ /* 0x000fea0003800000 */
.L_x_0:
[----:B------:R-:W-:-:S00]  /*0140*/  BRA `(.L_x_0) ;  /* 0xfffffffc00fc7947 */ /* 0x000fc0000383ffff */
[----:B------:R-:W-:-:S00]  /*0150*/  NOP ;  /* 0x0000000000007918 */ /* 0x000fc00000000000 */
        /* <DEDUP_REMOVED lines=10> */
.L_x_12:


//--------------------- .text._Z13mem_trs_test1Pii --------------------------
	.section	.text._Z13mem_trs_test1Pii,"ax",@progbits
	.align	128
        .global         _Z13mem_trs_test1Pii
        .type           _Z13mem_trs_test1Pii,@function
        .size           _Z13mem_trs_test1Pii,(.L_x_13 - _Z13mem_trs_test1Pii)
        .other          _Z13mem_trs_test1Pii,@"STO_CUDA_ENTRY STV_DEFAULT"
_Z13mem_trs_test1Pii:
.text._Z13mem_trs_test1Pii:
[----:B------:R-:W0:Y:S01]  /*0000*/  LDC R1, c[0x0][0x37c] ;  /* 0x0000df00ff017b82 */ /* 0x000e220000000800 */
[----:B------:R-:W1:Y:S01]  /*0010*/  S2R R0, SR_CTAID.X ;  /* 0x0000000000007919 */ /* 0x000e620000002500 */
[----:B------:R-:W2:Y:S06]  /*0020*/  LDCU UR8, c[0x0][0x2fc] ;  /* 0x00005f80ff0877ac */ /* 0x000eac0008000800 */
[----:B------:R-:W1:Y:S01]  /*0030*/  S2UR UR9, SR_CTAID.Y ;  /* 0x00000000000979c3 */ /* 0x000e620000002600 */
[----:B0-----:R-:W-:Y:S01]  /*0040*/  VIADD R1, R1, 0xfffffff0 ;  /* 0xfffffff001017836 */ /* 0x001fe20000000000 */
[----:B------:R-:W0:Y:S01]  /*0050*/  S2R R10, SR_TID.X ;  /* 0x00000000000a7919 */ /* 0x000e220000002100 */
[----:B------:R-:W3:Y:S01]  /*0060*/  LDCU UR4, c[0x0][0x360] ;  /* 0x00006c00ff0477ac */ /* 0x000ee20008000800 */
[----:B------:R-:W3:Y:S04]  /*0070*/  LDCU UR5, c[0x0][0x364] ;  /* 0x00006c80ff0577ac */ /* 0x000ee80008000800 */
[----:B------:R-:W1:Y:S01]  /*0080*/  LDC R11, c[0x0][0x370] ;  /* 0x0000dc00ff0b7b82 */ /* 0x000e620000000800 */
[----:B------:R-:W4:Y:S07]  /*0090*/  LDCU.64 UR6, c[0x0][0x358] ;  /* 0x00006b00ff0677ac */ /* 0x000f2e0008000a00 */
[----:B------:R-:W5:Y:S01]  /*00a0*/  LDC.64 R2, c[0x0][0x380] ;  /* 0x0000e000ff027b82 */ /* 0x000f620000000a00 */
[----:B---3--:R-:W-:Y:S01]  /*00b0*/  UIMAD UR4, UR4, UR5, URZ ;  /* 0x00000005040472a4 */ /* 0x008fe2000f8e02ff */
[----:B-1----:R-:W-:-:S05]  /*00c0*/  IMAD R11, R11, UR9, R0 ;  /* 0x000000090b0b7c24 */ /* 0x002fca000f8e0200 */
[----:B0-----:R-:W-:-:S04]  /*00d0*/  IMAD R11, R11, UR4, R10 ;  /* 0x000000040b0b7c24 */ /* 0x001fc8000f8e020a */
[----:B-----5:R-:W-:-:S06]  /*00e0*/  IMAD.WIDE R2, R11, 0x4, R2 ;  /* 0x000000040b027825 */ /* 0x020fcc00078e0202 */
[----:B----4-:R-:W3:Y:S01]  /*00f0*/  LDG.E R2, desc[UR6][R2.64] ;  /* 0x0000000602027981 */ /* 0x010ee2000c1e1900 */
[----:B------:R-:W-:Y:S01]  /*0100*/  MOV R0, 0x28 ;  /* 0x0000002800007802 */ /* 0x000fe20000000f00 */
[----:B------:R-:W0:Y:S02]  /*0110*/  LDCU UR4, c[0x0][0x2f8] ;  /* 0x00005f00ff0477ac */ /* 0x000e240008000800 */
[----:B------:R1:W-:Y:S01]  /*0120*/  STL.64 [R1], R10 ;  /* 0x0000000a01007387 */ /* 0x0003e20000100a00 */
[----:B------:R1:W4:Y:S01]  /*0130*/  LDC.64 R8, c[0x4][R0] ;  /* 0x0100000000087b82 */ /* 0x0003220000000a00 */
[----:B------:R-:W5:Y:S01]  /*0140*/  LDCU.64 UR6, c[0x4][0x20] ;  /* 0x01000400ff0677ac */ /* 0x000f620008000a00 */
[----:B0-----:R-:W-:Y:S01]  /*0150*/  IADD3 R6, P0, PT, R1, UR4, RZ ;  /* 0x0000000401067c10 */ /* 0x001fe2000ff1e0ff */
[----:B-----5:R-:W-:Y:S01]  /*0160*/  IMAD.U32 R4, RZ, RZ, UR6 ;  /* 0x00000006ff047e24 */ /* 0x020fe2000f8e00ff */
[----:B------:R-:W-:Y:S02]  /*0170*/  MOV R5, UR7 ;  /* 0x0000000700057c02 */ /* 0x000fe40008000f00 */
[----:B--2---:R-:W-:Y:S01]  /*0180*/  IADD3.X R7, PT, PT, RZ, UR8, RZ, P0, !PT ;  /* 0x00000008ff077c10 */ /* 0x004fe200087fe4ff */
[----:B---34-:R1:W-:Y:S08]  /*0190*/  STL [R1+0x8], R2 ;  /* 0x0000080201007387 */ /* 0x0183f00000100800 */
[----:B------:R-:W-:-:S07]  /*01a0*/  LEPC R20, `(.L_x_1) ;  /* 0x000000001014794e */ /* 0x000fce0000000000 */
[----:B-1----:R-:W-:Y:S05]  /*01b0*/  CALL.ABS.NOINC R8 ;  /* 0x0000000008007343 */ /* 0x002fea0003c00000 */
.L_x_1:
[----:B------:R-:W-:Y:S05]  /*01c0*/  EXIT ;  /* 0x000000000000794d */ /* 0x000fea0003800000 */
.L_x_2:
        /* <DEDUP_REMOVED lines=11> */
.L_x_13:


//--------------------- .text._Z12mem_trs_testPi  --------------------------
	.section	.text._Z12mem_trs_testPi,"ax",@progbits
	.align	128
        .global         _Z12mem_trs_testPi
        .type           _Z12mem_trs_testPi,@function
        .size           _Z12mem_trs_testPi,(.L_x_14 - _Z12mem_trs_testPi)
        .other          _Z12mem_trs_testPi,@"STO_CUDA_ENTRY STV_DEFAULT"
_Z12mem_trs_testPi:
.text._Z12mem_trs_testPi:
        /* <DEDUP_REMOVED lines=28> */
.L_x_3:
[----:B------:R-:W-:Y:S05]  /*01c0*/  EXIT ;  /* 0x000000000000794d */ /* 0x000fea0003800000 */
.L_x_4:
        /* <DEDUP_REMOVED lines=11> */
.L_x_14:


//--------------------- .text._Z22unique_gid_calculationPi --------------------------
	.section	.text._Z22unique_gid_calculationPi,"ax",@progbits
	.align	128
        .global         _Z22unique_gid_calculationPi
        .type           _Z22unique_gid_calculationPi,@function
        .size           _Z22unique_gid_calculationPi,(.L_x_15 - _Z22unique_gid_calculationPi)
        .other          _Z22unique_gid_calculationPi,@"STO_CUDA_ENTRY STV_DEFAULT"
_Z22unique_gid_calculationPi:
.text._Z22unique_gid_calculationPi:
[----:B------:R-:W0:Y:S01]  /*0000*/  LDC R1, c[0x0][0x37c] ;  /* 0x0000df00ff017b82 */ /* 0x000e220000000800 */
[----:B------:R-:W1:Y:S01]  /*0010*/  S2R R18, SR_CTAID.Y ;  /* 0x0000000000127919 */ /* 0x000e620000002600 */
[----:B------:R-:W2:Y:S06]  /*0020*/  LDCU UR5, c[0x0][0x2fc] ;  /* 0x00005f80ff0577ac */ /* 0x000eac0008000800 */
[----:B------:R-:W3:Y:S01]  /*0030*/  LDC.64 R22, c[0x0][0x380] ;  /* 0x0000e000ff167b82 */ /* 0x000ee20000000a00 */
[----:B0-----:R-:W-:Y:S01]  /*0040*/  VIADD R1, R1, 0xffffffe0 ;  /* 0xffffffe001017836 */ /* 0x001fe20000000000 */
[----:B------:R-:W1:Y:S01]  /*0050*/  S2R R17, SR_CTAID.X ;  /* 0x0000000000117919 */ /* 0x000e620000002500 */
[----:B------:R-:W0:Y:S01]  /*0060*/  LDCU UR40, c[0x0][0x360] ;  /* 0x00006c00ff2877ac */ /* 0x000e220008000800 */
[----:B------:R-:W4:Y:S01]  /*0070*/  S2R R3, SR_TID.Y ;  /* 0x0000000000037919 */ /* 0x000f220000002200 */
[----:B------:R-:W1:Y:S01]  /*0080*/  LDCU UR41, c[0x0][0x370] ;  /* 0x00006e00ff2977ac */ /* 0x000e620008000800 */
[----:B------:R-:W0:Y:S01]  /*0090*/  S2R R5, SR_TID.X ;  /* 0x0000000000057919 */ /* 0x000e220000002100 */
[----:B------:R-:W4:Y:S01]  /*00a0*/  LDCU UR42, c[0x0][0x364] ;  /* 0x00006c80ff2a77ac */ /* 0x000f220008000800 */
[----:B------:R-:W5:Y:S01]  /*00b0*/  LDCU.64 UR36, c[0x0][0x358] ;  /* 0x00006b00ff2477ac */ /* 0x000f620008000a00 */
[----:B------:R-:W2:Y:S01]  /*00c0*/  LDCU UR4, c[0x0][0x2f8] ;  /* 0x00005f00ff0477ac */ /* 0x000ea20008000800 */
[----:B------:R-:W2:Y:S01]  /*00d0*/  LDCU.64 UR6, c[0x4][0x10] ;  /* 0x01000200ff0677ac */ /* 0x000ea20008000a00 */
[----:B-1----:R-:W-:-:S04]  /*00e0*/  IMAD R0, R18, UR41, R17 ;  /* 0x0000002912007c24 */ /* 0x002fc8000f8e0211 */
[----:B----4-:R-:W-:-:S04]  /*00f0*/  IMAD R0, R0, UR42, R3 ;  /* 0x0000002a00007c24 */ /* 0x010fc8000f8e0203 */
[----:B0-----:R-:W-:-:S04]  /*0100*/  IMAD R2, R0, UR40, R5 ;  /* 0x0000002800027c24 */ /* 0x001fc8000f8e0205 */
[----:B---3--:R-:W-:-:S05]  /*0110*/  IMAD.WIDE R22, R2, 0x4, R22 ;  /* 0x0000000402167825 */ /* 0x008fca00078e0216 */
[----:B-----5:R-:W3:Y:S01]  /*0120*/  LDG.E R3, desc[UR36][R22.64] ;  /* 0x0000002416037981 */ /* 0x020ee2000c1e1900 */
[----:B------:R-:W-:Y:S01]  /*0130*/  MOV R0, 0x28 ;  /* 0x0000002800007802 */ /* 0x000fe20000000f00 */
[----:B--2---:R-:W-:Y:S01]  /*0140*/  IMAD.U32 R5, RZ, RZ, UR7 ;  /* 0x00000007ff057e24 */ /* 0x004fe2000f8e00ff */
[----:B------:R-:W-:Y:S02]  /*0150*/  R2UR UR38, R1 ;  /* 0x00000000012672ca */ /* 0x000fe400000e0000 */
[----:B------:R0:W1:Y:S01]  /*0160*/  LDC.64 R8, c[0x4][R0] ;  /* 0x0100000000087b82 */ /* 0x0000620000000a00 */
[----:B------:R-:W-:-:S10]  /*0170*/  MOV R4, UR6 ;  /* 0x0000000600047c02 */ /* 0x000fd40008000f00 */
[----:B------:R-:W-:-:S04]  /*0180*/  UIADD3 UR38, UP0, UPT, UR38, UR4, URZ ;  /* 0x0000000426267290 */ /* 0x000fc8000ff1e0ff */
[----:B------:R-:W-:Y:S02]  /*0190*/  UIADD3.X UR39, UPT, UPT, URZ, UR5, URZ, UP0, !UPT ;  /* 0x00000005ff277290 */ /* 0x000fe400087fe4ff */
[----:B------:R-:W-:-:S04]  /*01a0*/  MOV R6, UR38 ;  /* 0x0000002600067c02 */ /* 0x000fc80008000f00 */
[----:B------:R-:W-:Y:S01]  /*01b0*/  IMAD.U32 R7, RZ, RZ, UR39 ;  /* 0x00000027ff077e24 */ /* 0x000fe2000f8e00ff */
[----:B-1-3--:R0:W-:Y:S06]  /*01c0*/  STL.64 [R1], R2 ;  /* 0x0000000201007387 */ /* 0x00a1ec0000100a00 */
[----:B------:R-:W-:-:S07]  /*01d0*/  LEPC R20, `(.L_x_5) ;  /* 0x000000001014794e */ /* 0x000fce0000000000 */
[----:B0-----:R-:W-:Y:S05]  /*01e0*/  CALL.ABS.NOINC R8 ;  /* 0x0000000008007343 */ /* 0x001fea0003c00000 */
.L_x_5:
[----:B------:R-:W2:Y:S01]  /*01f0*/  LDG.E R11, desc[UR36][R22.64] ;  /* 0x00000024160b7981 */ /* 0x000ea2000c1e1900 */
[----:B------:R-:W-:Y:S01]  /*0200*/  MOV R10, R2 ;  /* 0x00000002000a7202 */ /* 0x000fe20000000f00 */
[----:B------:R-:W-:Y:S01]  /*0210*/  IMAD.U32 R19, RZ, RZ, UR40 ;  /* 0x00000028ff137e24 */ /* 0x000fe2000f8e00ff */
[----:B------:R-:W-:Y:S01]  /*0220*/  MOV R2, 0x28 ;  /* 0x0000002800027802 */ /* 0x000fe20000000f00 */
[----:B------:R-:W0:Y:S01]  /*0230*/  S2R R16, SR_TID.X ;  /* 0x0000000000107919 */ /* 0x000e220000002100 */
[----:B------:R-:W-:Y:S01]  /*0240*/  MOV R8, UR42 ;  /* 0x0000002a00087c02 */ /* 0x000fe20008000f00 */
[----:B------:R-:W-:Y:S01]  /*0250*/  IMAD.U32 R9, RZ, RZ, UR41 ;  /* 0x00000029ff097e24 */ /* 0x000fe2000f8e00ff */
[----:B------:R-:W1:Y:S01]  /*0260*/  LDCU.64 UR4, c[0x4][0x18] ;  /* 0x01000300ff0477ac */ /* 0x000e620008000a00 */
[----:B------:R-:W-:Y:S01]  /*0270*/  MOV R6, UR38 ;  /* 0x0000002600067c02 */ /* 0x000fe20008000f00 */
[----:B------:R-:W3:Y:S01]  /*0280*/  LDC.64 R2, c[0x4][R2] ;  /* 0x0100000002027b82 */ /* 0x000ee20000000a00 */
[----:B------:R-:W-:Y:S01]  /*0290*/  IMAD.U32 R7, RZ, RZ, UR39 ;  /* 0x00000027ff077e24 */ /* 0x000fe2000f8e00ff */
[----:B-1----:R-:W-:Y:S01]  /*02a0*/  MOV R4, UR4 ;  /* 0x0000000400047c02 */ /* 0x002fe20008000f00 */
[----:B------:R-:W-:Y:S01]  /*02b0*/  IMAD.U32 R5, RZ, RZ, UR5 ;  /* 0x00000005ff057e24 */ /* 0x000fe2000f8e00ff */
[----:B0-----:R0:W-:Y:S04]  /*02c0*/  STL.128 [R1], R16 ;  /* 0x0000001001007387 */ /* 0x0011e80000100c00 */
[----:B--23--:R0:W-:Y:S02]  /*02d0*/  STL.128 [R1+0x10], R8 ;  /* 0x0000100801007387 */ /* 0x00c1e40000100c00 */
[----:B------:R-:W-:-:S07]  /*02e0*/  LEPC R20, `(.L_x_6) ;  /* 0x000000001014794e */ /* 0x000fce0000000000 */
[----:B0-----:R-:W-:Y:S05]  /*02f0*/  CALL.ABS.NOINC R2 ;  /* 0x0000000002007343 */ /* 0x001fea0003c00000 */
.L_x_6:
[----:B------:R-:W-:Y:S05]  /*0300*/  EXIT ;  /* 0x000000000000794d */ /* 0x000fea0003800000 */
.L_x_7:
        /* <DEDUP_REMOVED lines=15> */
.L_x_15:


//--------------------- .text._Z25unique_idx_calc_threadIdxPi --------------------------
	.section	.text._Z25unique_idx_calc_threadIdxPi,"ax",@progbits
	.align	128
        .global         _Z25unique_idx_calc_threadIdxPi
        .type           _Z25unique_idx_calc_threadIdxPi,@function
        .size           _Z25unique_idx_calc_threadIdxPi,(.L_x_16 - _Z25unique_idx_calc_threadIdxPi)
        .other          _Z25unique_idx_calc_threadIdxPi,@"STO_CUDA_ENTRY STV_DEFAULT"
_Z25unique_idx_calc_threadIdxPi:
.text._Z25unique_idx_calc_threadIdxPi:
[----:B------:R-:W0:Y:S01]  /*0000*/  LDC R1, c[0x0][0x37c] ;  /* 0x0000df00ff017b82 */ /* 0x000e220000000800 */
[----:B------:R-:W1:Y:S07]  /*0010*/  S2R R10, SR_CTAID.X ;  /* 0x00000000000a7919 */ /* 0x000e6e0000002500 */
[----:B------:R-:W2:Y:S01]  /*0020*/  LDC.64 R2, c[0x0][0x380] ;  /* 0x0000e000ff027b82 */ /* 0x000ea20000000a00 */
[----:B------:R-:W3:Y:S01]  /*0030*/  LDCU.64 UR4, c[0x0][0x358] ;  /* 0x00006b00ff0477ac */ /* 0x000ee20008000a00 */
[----:B0-----:R-:W-:Y:S01]  /*0040*/  VIADD R1, R1, 0xfffffff0 ;  /* 0xfffffff001017836 */ /* 0x001fe20000000000 */
[----:B------:R-:W0:Y:S01]  /*0050*/  S2R R11, SR_TID.X ;  /* 0x00000000000b7919 */ /* 0x000e220000002100 */
[----:B------:R-:W4:Y:S01]  /*0060*/  LDCU.64 UR6, c[0x4][0x8] ;  /* 0x01000100ff0677ac */ /* 0x000f220008000a00 */
[----:B-1----:R-:W-:Y:S01]  /*0070*/  ISETP.NE.AND P0, PT, R10, RZ, PT ;  /* 0x000000ff0a00720c */ /* 0x002fe20003f05270 */
[----:B0-----:R-:W-:-:S12]  /*0080*/  VIADD R5, R11, 0x4 ;  /* 0x000000040b057836 */ /* 0x001fd80000000000 */
[----:B------:R-:W-:-:S05]  /*0090*/  @!P0 IADD3 R5, PT, PT, R11, RZ, RZ ;  /* 0x000000ff0b058210 */ /* 0x000fca0007ffe0ff */
[----:B--2---:R-:W-:-:S06]  /*00a0*/  IMAD.WIDE.U32 R2, R5, 0x4, R2 ;  /* 0x0000000405027825 */ /* 0x004fcc00078e0002 */
[----:B---3--:R-:W2:Y:S01]  /*00b0*/  LDG.E R2, desc[UR4][R2.64] ;  /* 0x0000000402027981 */ /* 0x008ea2000c1e1900 */
[----:B------:R-:W-:Y:S01]  /*00c0*/  MOV R0, 0x28 ;  /* 0x0000002800007802 */ /* 0x000fe20000000f00 */
[----:B------:R-:W0:Y:S01]  /*00d0*/  LDCU UR4, c[0x0][0x2f8] ;  /* 0x00005f00ff0477ac */ /* 0x000e220008000800 */
[----:B----4-:R-:W-:Y:S01]  /*00e0*/  IMAD.U32 R4, RZ, RZ, UR6 ;  /* 0x00000006ff047e24 */ /* 0x010fe2000f8e00ff */
[----:B------:R1:W-:Y:S01]  /*00f0*/  STL.64 [R1], R10 ;  /* 0x0000000a01007387 */ /* 0x0003e20000100a00 */
[----:B------:R1:W3:Y:S01]  /*0100*/  LDC.64 R8, c[0x4][R0] ;  /* 0x0100000000087b82 */ /* 0x0002e20000000a00 */
[----:B------:R-:W4:Y:S01]  /*0110*/  LDCU UR5, c[0x0][0x2fc] ;  /* 0x00005f80ff0577ac */ /* 0x000f220008000800 */
[----:B------:R-:W-:Y:S02]  /*0120*/  MOV R5, UR7 ;  /* 0x0000000700057c02 */ /* 0x000fe40008000f00 */
[----:B0-----:R-:W-:-:S05]  /*0130*/  IADD3 R6, P0, PT, R1, UR4, RZ ;  /* 0x0000000401067c10 */ /* 0x001fca000ff1e0ff */
[----:B----4-:R-:W-:Y:S01]  /*0140*/  IMAD.X R7, RZ, RZ, UR5, P0 ;  /* 0x00000005ff077e24 */ /* 0x010fe200080e06ff */
[----:B--23--:R1:W-:Y:S07]  /*0150*/  STL [R1+0x8], R2 ;  /* 0x0000080201007387 */ /* 0x00c3ee0000100800 */
[----:B------:R-:W-:-:S07]  /*0160*/  LEPC R20, `(.L_x_8) ;  /* 0x000000001014794e */ /* 0x000fce0000000000 */
[----:B-1----:R-:W-:Y:S05]  /*0170*/  CALL.ABS.NOINC R8 ;  /* 0x0000000008007343 */ /* 0x002fea0003c00000 */
.L_x_8:
[----:B------:R-:W-:Y:S05]  /*0180*/  EXIT ;  /* 0x000000000000794d */ /* 0x000fea0003800000 */
.L_x_9:
        /* <DEDUP_REMOVED lines=15> */
.L_x_16:


//--------------------- .text._Z15print_threadIdsv --------------------------
	.section	.text._Z15print_threadIdsv,"ax",@progbits
	.align	128
        .global         _Z15print_threadIdsv
        .type           _Z15print_threadIdsv,@function
        .size           _Z15print_threadIdsv,(.L_x_17 - _Z15print_threadIdsv)
        .other          _Z15print_threadIdsv,@"STO_CUDA_ENTRY STV_DEFAULT"
_Z15print_threadIdsv:
.text._Z15print_threadIdsv:
[----:B------:R-:W0:Y:S01]  /*0000*/  LDC R1, c[0x0][0x37c] ;  /* 0x0000df00ff017b82 */ /* 0x000e220000000800 */
[----:B------:R-:W1:Y:S01]  /*0010*/  S2R R8, SR_CTAID.X ;  /* 0x0000000000087919 */ /* 0x000e620000002500 */
[----:B------:R-:W2:Y:S06]  /*0020*/  LDCU UR5, c[0x0][0x2fc] ;  /* 0x00005f80ff0577ac */ /* 0x000eac0008000800 */
[----:B------:R-:W3:Y:S01]  /*0030*/  LDC R11, c[0x0][0x360] ;  /* 0x0000d800ff0b7b82 */ /* 0x000ee20000000800 */
[----:B0-----:R-:W-:Y:S01]  /*0040*/  VIADD R1, R1, 0xffffffd8 ;  /* 0xffffffd801017836 */ /* 0x001fe20000000000 */
[----:B------:R-:W1:Y:S01]  /*0050*/  S2R R9, SR_CTAID.Y ;  /* 0x0000000000097919 */ /* 0x000e620000002600 */
[----:B------:R-:W-:Y:S01]  /*0060*/  MOV R0, 0x28 ;  /* 0x0000002800007802 */ /* 0x000fe20000000f00 */
[----:B------:R-:W0:Y:S01]  /*0070*/  LDCU UR4, c[0x0][0x2f8] ;  /* 0x00005f00ff0477ac */ /* 0x000e220008000800 */
[----:B------:R-:W3:Y:S03]  /*0080*/  S2R R10, SR_CTAID.Z ;  /* 0x00000000000a7919 */ /* 0x000ee60000002700 */
[----:B------:R-:W4:Y:S01]  /*0090*/  LDC R12, c[0x0][0x364] ;  /* 0x0000d900ff0c7b82 */ /* 0x000f220000000800 */
[----:B------:R-:W5:Y:S07]  /*00a0*/  LDCU.64 UR6, c[0x4][URZ] ;  /* 0x01000000ff0677ac */ /* 0x000f6e0008000a00 */
[----:B------:R-:W4:Y:S01]  /*00b0*/  LDC R13, c[0x0][0x368] ;  /* 0x0000da00ff0d7b82 */ /* 0x000f220000000800 */
[----:B0-----:R-:W-:-:S07]  /*00c0*/  IADD3 R6, P0, PT, R1, UR4, RZ ;  /* 0x0000000401067c10 */ /* 0x001fce000ff1e0ff */
[----:B------:R-:W0:Y:S01]  /*00d0*/  LDC R14, c[0x0][0x370] ;  /* 0x0000dc00ff0e7b82 */ /* 0x000e220000000800 */
[----:B-----5:R-:W-:Y:S01]  /*00e0*/  IMAD.U32 R4, RZ, RZ, UR6 ;  /* 0x00000006ff047e24 */ /* 0x020fe2000f8e00ff */
[----:B------:R-:W-:Y:S01]  /*00f0*/  MOV R5, UR7 ;  /* 0x0000000700057c02 */ /* 0x000fe20008000f00 */
[----:B--2---:R-:W-:-:S05]  /*0100*/  IMAD.X R7, RZ, RZ, UR5, P0 ;  /* 0x00000005ff077e24 */ /* 0x004fca00080e06ff */
[----:B------:R-:W0:Y:S01]  /*0110*/  LDC R15, c[0x0][0x374] ;  /* 0x0000dd00ff0f7b82 */ /* 0x000e220000000800 */
[----:B-1----:R1:W-:Y:S04]  /*0120*/  STL.64 [R1], R8 ;  /* 0x0000000801007387 */ /* 0x0023e80000100a00 */
[----:B---3--:R1:W-:Y:S03]  /*0130*/  STL.64 [R1+0x8], R10 ;  /* 0x0000080a01007387 */ /* 0x0083e60000100a00 */
[----:B------:R-:W2:Y:S01]  /*0140*/  LDC R16, c[0x0][0x378] ;  /* 0x0000de00ff107b82 */ /* 0x000ea20000000800 */
[----:B----4-:R1:W-:Y:S07]  /*0150*/  STL.64 [R1+0x10], R12 ;  /* 0x0000100c01007387 */ /* 0x0103ee0000100a00 */
[----:B------:R1:W3:Y:S01]  /*0160*/  LDC.64 R2, c[0x4][R0] ;  /* 0x0100000000027b82 */ /* 0x0002e20000000a00 */
[----:B0-----:R1:W-:Y:S04]  /*0170*/  STL.64 [R1+0x18], R14 ;  /* 0x0000180e01007387 */ /* 0x0013e80000100a00 */
[----:B--2---:R1:W-:Y:S02]  /*0180*/  STL [R1+0x20], R16 ;  /* 0x0000201001007387 */ /* 0x0043e40000100800 */
[----:B------:R-:W-:-:S07]  /*0190*/  LEPC R20, `(.L_x_10) ;  /* 0x000000001014794e */ /* 0x000fce0000000000 */
[----:B-1-3--:R-:W-:Y:S05]  /*01a0*/  CALL.ABS.NOINC R2 ;  /* 0x0000000002007343 */ /* 0x00afea0003c00000 */
.L_x_10:
[----:B------:R-:W-:Y:S05]  /*01b0*/  EXIT ;  /* 0x000000000000794d */ /* 0x000fea0003800000 */
.L_x_11:
        /* <DEDUP_REMOVED lines=12> */
.L_x_17:


//--------------------- .nv.global.init           --------------------------
	.section	.nv.global.init,"aw",@progbits
.nv.global.init:
	.type		$str$2,@object
	.size		$str$2,($str$4 - $str$2)
$str$2:
        /*0000*/ 	.byte	0x67, 0x69, 0x64, 0x3a, 0x20, 0x25, 0x64, 0x2c, 0x20, 0x69, 0x6e, 0x70, 0x75, 0x74, 0x5b, 0x67
        /*0010*/ 	.byte	0x69, 0x64, 0x5d, 0x3a, 0x20, 0x25, 0x64, 0x20, 0x0a, 0x00
	.type		$str$4,@object
	.size		$str$4,($str$1 - $str$4)
$str$4:
        /*001a*/ 	.byte	0x74, 0x69, 0x64, 0x20, 0x3a, 0x20, 0x25, 0x64, 0x2c, 0x20, 0x67, 0x69, 0x64, 0x20, 0x3a, 0x20
        /*002a*/ 	.byte	0x25, 0x64, 0x2c, 0x20, 0x76, 0x61, 0x6c, 0x75, 0x65, 0x20, 0x3a, 0x20, 0x25, 0x64, 0x20, 0x0a
        /*003a*/ 	.byte	0x00
	.type		$str$1,@object
	.size		$str$1,($str$3 - $str$1)
$str$1:
        /*003b*/ 	.byte	0x62, 0x6c, 0x6f, 0x63, 0x6b, 0x49, 0x64, 0x78, 0x20, 0x3a, 0x20, 0x25, 0x64, 0x2c, 0x20, 0x74
        /*004b*/ 	.byte	0x68, 0x72, 0x65, 0x61, 0x64, 0x49, 0x64, 0x78, 0x20, 0x3a, 0x20, 0x25, 0x64, 0x2c, 0x20, 0x76
        /*005b*/ 	.byte	0x61, 0x6c, 0x75, 0x65, 0x20, 0x3a, 0x20, 0x25, 0x64, 0x0a, 0x00
	.type		$str$3,@object
	.size		$str$3,($str - $str$3)
$str$3:
        /*0066*/ 	.byte	0x74, 0x68, 0x72, 0x65, 0x61, 0x64, 0x49, 0x64, 0x78, 0x2e, 0x78, 0x20, 0x3a, 0x20, 0x25, 0x64
        /*0076*/ 	.byte	0x2c, 0x20, 0x62, 0x6c, 0x6f, 0x63, 0x6b, 0x49, 0x64, 0x78, 0x2e, 0x78, 0x20, 0x3a, 0x20, 0x25
        /*0086*/ 	.byte	0x64, 0x2c, 0x20, 0x62, 0x6c, 0x6f, 0x63, 0x6b, 0x49, 0x64, 0x78, 0x2e, 0x79, 0x20, 0x3a, 0x20
        /*0096*/ 	.byte	0x25, 0x64, 0x2c, 0x20, 0x62, 0x6c, 0x6f, 0x63, 0x6b, 0x44, 0x69, 0x6d, 0x2e, 0x78, 0x20, 0x3a
        /*00a6*/ 	.byte	0x20, 0x25, 0x64, 0x2c, 0x20, 0x62, 0x6c, 0x6f, 0x63, 0x6b, 0x44, 0x69, 0x6d, 0x2e, 0x79, 0x20
        /*00b6*/ 	.byte	0x3a, 0x20, 0x25, 0x64, 0x2c, 0x20, 0x67, 0x72, 0x69, 0x64, 0x44, 0x69, 0x6d, 0x2e, 0x78, 0x20
        /*00c6*/ 	.byte	0x3a, 0x20, 0x25, 0x64, 0x20, 0x67, 0x69, 0x64, 0x20, 0x3a, 0x20, 0x25, 0x64, 0x20, 0x76, 0x61
        /*00d6*/ 	.byte	0x6c, 0x75, 0x65, 0x20, 0x3a, 0x20, 0x25, 0x64, 0x0a, 0x00
	.type		$str,@object
	.size		$str,(.L_0 - $str)
$str:
        /*00e0*/ 	.byte	0x62, 0x6c, 0x6f, 0x63, 0x6b, 0x49, 0x64, 0x78, 0x2c, 0x78, 0x20, 0x3a, 0x20, 0x25, 0x64, 0x2c
        /* <DEDUP_REMOVED lines=8> */
        /*0170*/ 	.byte	0x20, 0x25, 0x64, 0x20, 0x0a, 0x00
.L_0:


//--------------------- .nv.shared.reserved.0     --------------------------
	.section	.nv.shared.reserved.0,"aw",@nobits
	.weak		__nv_reservedSMEM_offset_0_alias
	.size		__nv_reservedSMEM_offset_0_alias, 0, 64
	.other		__nv_reservedSMEM_offset_0_alias,@"STO_CUDA_RESERVED_SHARED STV_DEFAULT"
__nv_reservedSMEM_offset_0_alias:
	.zero		0
	.zero		64


//--------------------- .nv.constant0._Z13sum_array_gpuPiS_S_i --------------------------
	.section	.nv.constant0._Z13sum_array_gpuPiS_S_i,"a",@progbits
	.sectionflags	@""
	.align	4
.nv.constant0._Z13sum_array_gpuPiS_S_i:
	.zero		924


//--------------------- .nv.constant0._Z13mem_trs_test1Pii --------------------------
	.section	.nv.constant0._Z13mem_trs_test1Pii,"a",@progbits
	.sectionflags	@""
	.align	4
.nv.constant0._Z13mem_trs_test1Pii:
	.zero		908


//--------------------- .nv.constant0._Z12mem_trs_testPi --------------------------
	.section	.nv.constant0._Z12mem_trs_testPi,"a",@progbits
	.sectionflags	@""
	.align	4
.nv.constant0._Z12mem_trs_testPi:
	.zero		904


//--------------------- .nv.constant0._Z22unique_gid_calculationPi --------------------------
	.section	.nv.constant0._Z22unique_gid_calculationPi,"a",@progbits
	.sectionflags	@""
	.align	4
.nv.constant0._Z22unique_gid_calculationPi:
	.zero		904


//--------------------- .nv.constant0._Z25unique_idx_calc_threadIdxPi --------------------------
	.section	.nv.constant0._Z25unique_idx_calc_threadIdxPi,"a",@progbits
	.sectionflags	@""
	.align	4
.nv.constant0._Z25unique_idx_calc_threadIdxPi:
	.zero		904


//--------------------- .nv.constant0._Z15print_threadIdsv --------------------------
	.section	.nv.constant0._Z15print_threadIdsv,"a",@progbits
	.sectionflags	@""
	.align	4
.nv.constant0._Z15print_threadIdsv:
	.zero		896


//--------------------- SYMBOLS --------------------------

	.type		.nv.reservedSmem.offset0,@object
	.size		.nv.reservedSmem.offset0,0x4
	.type		vprintf,@function
